	.headerflags	@"EF_CUDA_TEXMODE_UNIFIED EF_CUDA_64BIT_ADDRESS EF_CUDA_ACCELERATORS EF_CUDA_SM90 EF_CUDA_VIRTUAL_SM(EF_CUDA_SM90)"
	.elftype	@"ET_EXEC"


//--------------------- .nv.info                  --------------------------
	.section	.nv.info,"",@"SHT_CUDA_INFO"
	.align	4


	//----- nvinfo : EIATTR_REGCOUNT
	.align		4
        /*0000*/ 	.byte	0x04, 0x2f
        /*0002*/ 	.short	(.L_1 - .L_0)
	.align		4
.L_0:
        /*0004*/ 	.word	index@(triton_poi_fused_max_pool2d_with_indices_7)
        /*0008*/ 	.word	0x0000001a


	//----- nvinfo : EIATTR_MIN_STACK_SIZE
	.align		4
.L_1:
        /*000c*/ 	.byte	0x04, 0x12
        /*000e*/ 	.short	(.L_3 - .L_2)
	.align		4
.L_2:
        /*0010*/ 	.word	index@(triton_poi_fused_max_pool2d_with_indices_7)
        /*0014*/ 	.word	0x00000000


	//----- nvinfo : EIATTR_FRAME_SIZE
	.align		4
.L_3:
        /*0018*/ 	.byte	0x04, 0x11
        /*001a*/ 	.short	(.L_5 - .L_4)
	.align		4
.L_4:
        /*001c*/ 	.word	index@(triton_poi_fused_max_pool2d_with_indices_7)
        /*0020*/ 	.word	0x00000000


	//----- nvinfo : EIATTR_MIN_STACK_SIZE
	.align		4
.L_5:
        /*0024*/ 	.byte	0x04, 0x12
        /*0026*/ 	.short	(.L_7 - .L_6)
	.align		4
.L_6:
        /*0028*/ 	.word	index@(triton_poi_fused_max_pool2d_with_indices_7)
        /*002c*/ 	.word	0x00000000
.L_7:


//--------------------- .nv.info.triton_poi_fused_max_pool2d_with_indices_7 --------------------------
	.section	.nv.info.triton_poi_fused_max_pool2d_with_indices_7,"",@"SHT_CUDA_INFO"
	.sectionflags	@""
	.align	4


	//----- nvinfo : EIATTR_CUDA_API_VERSION
	.align		4
        /*0000*/ 	.byte	0x04, 0x37
        /*0002*/ 	.short	(.L_9 - .L_8)
.L_8:
        /*0004*/ 	.word	0x0000007c


	//----- nvinfo : EIATTR_KPARAM_INFO
	.align		4
.L_9:
        /*0008*/ 	.byte	0x04, 0x17
        /*000a*/ 	.short	(.L_11 - .L_10)
.L_10:
        /*000c*/ 	.word	0x00000000
        /*0010*/ 	.short	0x0003
        /*0012*/ 	.short	0x0018
        /*0014*/ 	.byte	0x00, 0xf0, 0x11, 0x00


	//----- nvinfo : EIATTR_KPARAM_INFO
	.align		4
.L_11:
        /*0018*/ 	.byte	0x04, 0x17
        /*001a*/ 	.short	(.L_13 - .L_12)
.L_12:
        /*001c*/ 	.word	0x00000000
        /*0020*/ 	.short	0x0002
        /*0022*/ 	.short	0x0010
        /*0024*/ 	.byte	0x00, 0xf4, 0x21, 0x00


	//----- nvinfo : EIATTR_KPARAM_INFO
	.align		4
.L_13:
        /*0028*/ 	.byte	0x04, 0x17
        /*002a*/ 	.short	(.L_15 - .L_14)
.L_14:
        /*002c*/ 	.word	0x00000000
        /*0030*/ 	.short	0x0001
        /*0032*/ 	.short	0x0008
        /*0034*/ 	.byte	0x00, 0xf4, 0x21, 0x00


	//----- nvinfo : EIATTR_KPARAM_INFO
	.align		4
.L_15:
        /*0038*/ 	.byte	0x04, 0x17
        /*003a*/ 	.short	(.L_17 - .L_16)
.L_16:
        /*003c*/ 	.word	0x00000000
        /*0040*/ 	.short	0x0000
        /*0042*/ 	.short	0x0000
        /*0044*/ 	.byte	0x00, 0xf4, 0x21, 0x00


	//----- nvinfo : EIATTR_SPARSE_MMA_MASK
	.align		4
.L_17:
        /*0048*/ 	.byte	0x03, 0x50
        /*004a*/ 	.short	0x0000


	//----- nvinfo : EIATTR_MAXREG_COUNT
	.align		4
        /*004c*/ 	.byte	0x03, 0x1b
        /*004e*/ 	.short	0x00ff


	//----- nvinfo : EIATTR_EXIT_INSTR_OFFSETS
	.align		4
        /*0050*/ 	.byte	0x04, 0x1c
        /*0052*/ 	.short	(.L_19 - .L_18)


	//   ....[0]....
.L_18:
        /*0054*/ 	.word	0x00000970


	//   ....[1]....
        /*0058*/ 	.word	0x00000990


	//----- nvinfo : EIATTR_REQNTID
	.align		4
.L_19:
        /*005c*/ 	.byte	0x04, 0x10
        /*005e*/ 	.short	(.L_21 - .L_20)
.L_20:
        /*0060*/ 	.word	0x00000100
        /*0064*/ 	.word	0x00000001
        /*0068*/ 	.word	0x00000001


	//----- nvinfo : EIATTR_CBANK_PARAM_SIZE
	.align		4
.L_21:
        /*006c*/ 	.byte	0x03, 0x19
        /*006e*/ 	.short	0x001c


	//----- nvinfo : EIATTR_PARAM_CBANK
	.align		4
        /*0070*/ 	.byte	0x04, 0x0a
        /*0072*/ 	.short	(.L_23 - .L_22)
	.align		4
.L_22:
        /*0074*/ 	.word	index@(.nv.constant0.triton_poi_fused_max_pool2d_with_indices_7)
        /*0078*/ 	.short	0x0210
        /*007a*/ 	.short	0x001c


	//----- nvinfo : EIATTR_SW_WAR
	.align		4
.L_23:
        /*007c*/ 	.byte	0x04, 0x36
        /*007e*/ 	.short	(.L_25 - .L_24)
.L_24:
        /*0080*/ 	.word	0x00000008
.L_25:


//--------------------- .nv.callgraph             --------------------------
	.section	.nv.callgraph,"",@"SHT_CUDA_CALLGRAPH"
	.align	4
	.sectionentsize	8
	.align		4
        /*0000*/ 	.word	0x00000000
	.align		4
        /*0004*/ 	.word	0xffffffff
	.align		4
        /*0008*/ 	.word	0x00000000
	.align		4
        /*000c*/ 	.word	0xfffffffe
	.align		4
        /*0010*/ 	.word	0x00000000
	.align		4
        /*0014*/ 	.word	0xfffffffd
	.align		4
        /*0018*/ 	.word	0x00000000
	.align		4
        /*001c*/ 	.word	0xfffffffc


//--------------------- .text.triton_poi_fused_max_pool2d_with_indices_7 --------------------------
	.section	.text.triton_poi_fused_max_pool2d_with_indices_7,"ax",@progbits
	.align	128
        .global         triton_poi_fused_max_pool2d_with_indices_7
        .type           triton_poi_fused_max_pool2d_with_indices_7,@function
        .size           triton_poi_fused_max_pool2d_with_indices_7,(.L_x_1 - triton_poi_fused_max_pool2d_with_indices_7)
        .other          triton_poi_fused_max_pool2d_with_indices_7,@"STO_CUDA_ENTRY STV_DEFAULT"
triton_poi_fused_max_pool2d_with_indices_7:
.text.triton_poi_fused_max_pool2d_with_indices_7:
[----:B------:R-:W0:Y:S02]  /*0000*/  LDC R1, c[0x0][0x28] ;  /* 0x00000a00ff017b82 */ /* 0x000e240000000800 */
[----:B------:R-:W1:Y:S01]  /*0010*/  S2R R0, SR_TID.X ;  /* 0x0000000000007919 */ /* 0x000e620000002100 */
[----:B------:R-:W-:Y:S01]  /*0020*/  ULDC.64 UR4, c[0x0][0x208] ;  /* 0x0000820000047ab9 */ /* 0x000fe20000000a00 */
[----:B------:R-:W2:Y:S01]  /*0030*/  S2R R3, SR_CTAID.X ;  /* 0x0000000000037919 */ /* 0x000ea20000002500 */
[----:B------:R-:W-:Y:S01]  /*0040*/  CS2R R14, SRZ ;  /* 0x00000000000e7805 */ /* 0x000fe2000001ff00 */
[----:B------:R-:W-:Y:S01]  /*0050*/  ULDC.64 UR6, c[0x0][0x220] ;  /* 0x0000880000067ab9 */ /* 0x000fe20000000a00 */
[----:B-1----:R-:W-:-:S05]  /*0060*/  IMAD.SHL.U32 R0, R0, 0x2, RZ ;  /* 0x0000000200007824 */ /* 0x002fca00078e00ff */
[----:B------:R-:W-:-:S05]  /*0070*/  LOP3.LUT R0, R0, 0x1fe, RZ, 0xc0, !PT ;  /* 0x000001fe00007812 */ /* 0x000fca00078ec0ff */
[----:B--2---:R-:W-:-:S04]  /*0080*/  IMAD R0, R3, 0x200, R0 ;  /* 0x0000020003007824 */ /* 0x004fc800078e0200 */
[C---:B------:R-:W-:Y:S01]  /*0090*/  IMAD.HI R4, R0.reuse, 0x2aaaaaab, RZ ;  /* 0x2aaaaaab00047827 */ /* 0x040fe200078e02ff */
[----:B------:R-:W-:-:S03]  /*00a0*/  ISETP.GE.AND P0, PT, R0, 0x168600, PT ;  /* 0x001686000000780c */ /* 0x000fc60003f06270 */
[----:B------:R-:W-:Y:S01]  /*00b0*/  IMAD.HI R6, R0, 0x2c0b02c1, RZ ;  /* 0x2c0b02c100067827 */ /* 0x000fe200078e02ff */
[----:B------:R-:W-:-:S03]  /*00c0*/  SHF.R.U32.HI R5, RZ, 0x1f, R4 ;  /* 0x0000001fff057819 */ /* 0x000fc60000011604 */
[----:B------:R-:W-:Y:S01]  /*00d0*/  IMAD.HI R2, R0, 0x2d76b885, RZ ;  /* 0x2d76b88500027827 */ /* 0x000fe200078e02ff */
[----:B------:R-:W-:Y:S02]  /*00e0*/  LEA.HI.SX32 R5, R4, R5, 0x1c ;  /* 0x0000000504057211 */ /* 0x000fe400078fe2ff */
[----:B------:R-:W-:Y:S01]  /*00f0*/  SHF.R.U32.HI R7, RZ, 0x1f, R6 ;  /* 0x0000001fff077819 */ /* 0x000fe20000011606 */
[----:B------:R-:W-:Y:S01]  /*0100*/  IMAD.MOV.U32 R4, RZ, RZ, RZ ;  /* 0x000000ffff047224 */ /* 0x000fe200078e00ff */
[----:B------:R-:W-:Y:S02]  /*0110*/  SHF.R.U32.HI R3, RZ, 0x1f, R2 ;  /* 0x0000001fff037819 */ /* 0x000fe40000011602 */
[----:B------:R-:W-:Y:S01]  /*0120*/  LEA.HI.SX32 R7, R6, R7, 0x16 ;  /* 0x0000000706077211 */ /* 0x000fe200078fb2ff */
[----:B------:R-:W-:Y:S01]  /*0130*/  IMAD.HI R4, R5, -0x7bdef7bd, R4 ;  /* 0x8421084305047827 */ /* 0x000fe200078e0204 */
[----:B------:R-:W-:Y:S02]  /*0140*/  LEA.HI.SX32 R9, R2, R3, 0x10 ;  /* 0x0000000302097211 */ /* 0x000fe400078f82ff */
[----:B------:R-:W1:Y:S01]  /*0150*/  LDC.64 R2, c[0x0][0x210] ;  /* 0x00008400ff027b82 */ /* 0x000e620000000a00 */
[----:B------:R-:W-:Y:S01]  /*0160*/  IMAD.MOV.U32 R6, RZ, RZ, RZ ;  /* 0x000000ffff067224 */ /* 0x000fe200078e00ff */
[----:B------:R-:W-:-:S03]  /*0170*/  SHF.R.U32.HI R11, RZ, 0x1f, R4 ;  /* 0x0000001fff0b7819 */ /* 0x000fc60000011604 */
[----:B------:R-:W-:Y:S01]  /*0180*/  IMAD.HI R6, R7, -0x7bdef7bd, R6 ;  /* 0x8421084307067827 */ /* 0x000fe200078e0206 */
[----:B------:R-:W-:-:S03]  /*0190*/  LEA.HI R13, R4, R11, RZ, 0x1b ;  /* 0x0000000b040d7211 */ /* 0x000fc600078fd8ff */
[----:B------:R-:W-:Y:S01]  /*01a0*/  IMAD R4, R5, -0x60, R0 ;  /* 0xffffffa005047824 */ /* 0x000fe200078e0200 */
[----:B------:R-:W-:Y:S01]  /*01b0*/  SHF.R.U32.HI R11, RZ, 0x1f, R6 ;  /* 0x0000001fff0b7819 */ /* 0x000fe20000011606 */
[----:B------:R-:W-:Y:S02]  /*01c0*/  IMAD R13, R13, -0x3e, R5 ;  /* 0xffffffc20d0d7824 */ /* 0x000fe400078e0205 */
[----:B------:R-:W-:Y:S01]  /*01d0*/  IMAD R4, R9, 0x16e360, R4 ;  /* 0x0016e36009047824 */ /* 0x000fe200078e0204 */
[----:B------:R-:W-:Y:S02]  /*01e0*/  LEA.HI R11, R6, R11, RZ, 0x1b ;  /* 0x0000000b060b7211 */ /* 0x000fe400078fd8ff */
[----:B------:R-:W-:Y:S01]  /*01f0*/  CS2R R8, SRZ ;  /* 0x0000000000087805 */ /* 0x000fe2000001ff00 */
[----:B------:R-:W-:Y:S02]  /*0200*/  IMAD R4, R13, 0xc0, R4 ;  /* 0x000000c00d047824 */ /* 0x000fe400078e0204 */
[----:B------:R-:W-:Y:S01]  /*0210*/  IMAD R5, R11, -0x3e, R7 ;  /* 0xffffffc20b057824 */ /* 0x000fe200078e0207 */
[----:B------:R-:W-:-:S03]  /*0220*/  CS2R R6, SRZ ;  /* 0x0000000000067805 */ /* 0x000fc6000001ff00 */
[----:B------:R-:W-:-:S04]  /*0230*/  IMAD R5, R5, 0x5dc0, R4 ;  /* 0x00005dc005057824 */ /* 0x000fc800078e0204 */
[C---:B------:R-:W-:Y:S02]  /*0240*/  VIADD R17, R5.reuse, 0x60 ;  /* 0x0000006005117836 */ /* 0x040fe40000000000 */
[----:B-1----:R-:W-:-:S04]  /*0250*/  IMAD.WIDE R12, R5, 0x4, R2 ;  /* 0x00000004050c7825 */ /* 0x002fc800078e0202 */
[--C-:B------:R-:W-:Y:S01]  /*0260*/  IMAD.WIDE R16, R17, 0x4, R2.reuse ;  /* 0x0000000411107825 */ /* 0x100fe200078e0202 */
[----:B------:R1:W2:Y:S03]  /*0270*/  @!P0 LDG.E.64 R8, desc[UR4][R12.64] ;  /* 0x000000040c088981 */ /* 0x0002a6000c1e1b00 */
[----:B------:R-:W-:Y:S01]  /*0280*/  VIADD R19, R5, 0xc0 ;  /* 0x000000c005137836 */ /* 0x000fe20000000000 */
[----:B------:R3:W2:Y:S01]  /*0290*/  @!P0 LDG.E.64 R6, desc[UR4][R16.64] ;  /* 0x0000000410068981 */ /* 0x0006a2000c1e1b00 */
[----:B------:R-:W-:Y:S02]  /*02a0*/  CS2R R10, SRZ ;  /* 0x00000000000a7805 */ /* 0x000fe4000001ff00 */
[----:B------:R-:W-:-:S05]  /*02b0*/  IMAD.WIDE R18, R19, 0x4, R2 ;  /* 0x0000000413127825 */ /* 0x000fca00078e0202 */
[----:B------:R-:W4:Y:S01]  /*02c0*/  @!P0 LDG.E.64 R10, desc[UR4][R18.64] ;  /* 0x00000004120a8981 */ /* 0x000f22000c1e1b00 */
[----:B------:R-:W-:-:S04]  /*02d0*/  VIADD R21, R5, 0x2ee0 ;  /* 0x00002ee005157836 */ /* 0x000fc80000000000 */
[----:B------:R-:W-:-:S05]  /*02e0*/  IMAD.WIDE R20, R21, 0x4, R2 ;  /* 0x0000000415147825 */ /* 0x000fca00078e0202 */
[----:B------:R-:W5:Y:S01]  /*02f0*/  @!P0 LDG.E.64 R14, desc[UR4][R20.64] ;  /* 0x00000004140e8981 */ /* 0x000f62000c1e1b00 */
[----:B------:R-:W-:Y:S01]  /*0300*/  VIADD R23, R5, 0x2f40 ;  /* 0x00002f4005177836 */ /* 0x000fe20000000000 */
[----:B-1----:R-:W-:-:S03]  /*0310*/  CS2R R12, SRZ ;  /* 0x00000000000c7805 */ /* 0x002fc6000001ff00 */
[----:B---3--:R-:W-:-:S05]  /*0320*/  IMAD.WIDE R16, R23, 0x4, R2 ;  /* 0x0000000417107825 */ /* 0x008fca00078e0202 */
[----:B------:R1:W3:Y:S01]  /*0330*/  @!P0 LDG.E.64 R12, desc[UR4][R16.64] ;  /* 0x00000004100c8981 */ /* 0x0002e2000c1e1b00 */
[C---:B--2---:R-:W-:Y:S02]  /*0340*/  FSETP.GT.AND P6, PT, R6.reuse, R8, PT ;  /* 0x000000080600720b */ /* 0x044fe40003fc4000 */
[C---:B------:R-:W-:Y:S02]  /*0350*/  FSETP.GT.AND P1, PT, R7.reuse, R9, PT ;  /* 0x000000090700720b */ /* 0x040fe40003f24000 */
[----:B------:R-:W-:Y:S02]  /*0360*/  FSETP.NAN.AND P3, PT, R6, R6, PT ;  /* 0x000000060600720b */ /* 0x000fe40003f68000 */
[----:B------:R-:W-:Y:S02]  /*0370*/  FSETP.NAN.AND P4, PT, R7, R7, PT ;  /* 0x000000070700720b */ /* 0x000fe40003f88000 */
[----:B----4-:R-:W-:Y:S02]  /*0380*/  FSETP.NAN.AND P2, PT, R10, R10, PT ;  /* 0x0000000a0a00720b */ /* 0x010fe40003f48000 */
[----:B------:R-:W-:-:S03]  /*0390*/  SEL R4, RZ, 0x1, !P1 ;  /* 0x00000001ff047807 */ /* 0x000fc60004800000 */
[----:B------:R-:W-:Y:S02]  /*03a0*/  @!P6 SEL R6, R6, R8, P3 ;  /* 0x000000080606e207 */ /* 0x000fe40001800000 */
[----:B------:R-:W-:Y:S02]  /*03b0*/  FSETP.NAN.AND P3, PT, R11, R11, PT ;  /* 0x0000000b0b00720b */ /* 0x000fe40003f68000 */
[----:B------:R-:W-:Y:S02]  /*03c0*/  FSETP.GEU.AND P5, PT, R6, R10, PT ;  /* 0x0000000a0600720b */ /* 0x000fe40003fae000 */
[----:B------:R-:W-:Y:S02]  /*03d0*/  @!P1 SEL R7, R7, R9, P4 ;  /* 0x0000000907079207 */ /* 0x000fe40002000000 */
[----:B------:R-:W-:Y:S02]  /*03e0*/  CS2R R8, SRZ ;  /* 0x0000000000087805 */ /* 0x000fe4000001ff00 */
[----:B------:R-:W-:-:S02]  /*03f0*/  @!P2 SEL R10, R10, R6, !P5 ;  /* 0x000000060a0aa207 */ /* 0x000fc40006800000 */
[----:B-----5:R-:W-:Y:S02]  /*0400*/  FSETP.NAN.AND P2, PT, R15, R15, PT ;  /* 0x0000000f0f00720b */ /* 0x020fe40003f48000 */
[----:B------:R-:W-:Y:S02]  /*0410*/  FSETP.GEU.AND P4, PT, R7, R11, PT ;  /* 0x0000000b0700720b */ /* 0x000fe40003f8e000 */
[----:B------:R-:W-:Y:S02]  /*0420*/  FSETP.NAN.AND P1, PT, R14, R14, PT ;  /* 0x0000000e0e00720b */ /* 0x000fe40003f28000 */
[----:B------:R-:W-:Y:S02]  /*0430*/  @!P3 SEL R11, R11, R7, !P4 ;  /* 0x000000070b0bb207 */ /* 0x000fe40006000000 */
[----:B-1----:R-:W-:Y:S02]  /*0440*/  P2R R16, PR, RZ, 0x20 ;  /* 0x00000020ff107803 */ /* 0x002fe40000000000 */
[----:B------:R-:W-:-:S02]  /*0450*/  FSETP.GEU.AND P5, PT, R11, R15, PT ;  /* 0x0000000f0b00720b */ /* 0x000fc40003fae000 */
[----:B------:R-:W-:Y:S02]  /*0460*/  FSETP.GEU.AND P3, PT, R10, R14, PT ;  /* 0x0000000e0a00720b */ /* 0x000fe40003f6e000 */
[----:B------:R-:W-:Y:S01]  /*0470*/  @!P2 SEL R15, R15, R11, !P5 ;  /* 0x0000000b0f0fa207 */ /* 0x000fe20006800000 */
[----:B------:R-:W-:Y:S01]  /*0480*/  VIADD R11, R5, 0x2fa0 ;  /* 0x00002fa0050b7836 */ /* 0x000fe20000000000 */
[----:B------:R-:W-:Y:S02]  /*0490*/  P2R R6, PR, RZ, 0x8 ;  /* 0x00000008ff067803 */ /* 0x000fe40000000000 */
[----:B------:R-:W-:Y:S01]  /*04a0*/  @!P1 SEL R14, R14, R10, !P3 ;  /* 0x0000000a0e0e9207 */ /* 0x000fe20005800000 */
[----:B------:R-:W-:Y:S01]  /*04b0*/  IMAD.WIDE R10, R11, 0x4, R2 ;  /* 0x000000040b0a7825 */ /* 0x000fe200078e0202 */
[-C--:B---3--:R-:W-:Y:S02]  /*04c0*/  FSETP.NAN.AND P1, PT, R12, R12.reuse, PT ;  /* 0x0000000c0c00720b */ /* 0x088fe40003f28000 */
[----:B------:R-:W-:-:S02]  /*04d0*/  FSETP.GEU.AND P3, PT, R14, R12, PT ;  /* 0x0000000c0e00720b */ /* 0x000fc40003f6e000 */
[----:B------:R-:W2:Y:S01]  /*04e0*/  @!P0 LDG.E.64 R8, desc[UR4][R10.64] ;  /* 0x000000040a088981 */ /* 0x000ea2000c1e1b00 */
[-C--:B------:R-:W-:Y:S02]  /*04f0*/  FSETP.GEU.AND P2, PT, R15, R13.reuse, PT ;  /* 0x0000000d0f00720b */ /* 0x080fe40003f4e000 */
[----:B------:R-:W-:Y:S02]  /*0500*/  P2R R17, PR, RZ, 0x8 ;  /* 0x00000008ff117803 */ /* 0x000fe40000000000 */
[----:B------:R-:W-:Y:S02]  /*0510*/  P2R R18, PR, RZ, 0x4 ;  /* 0x00000004ff127803 */ /* 0x000fe40000000000 */
[----:B------:R-:W-:Y:S02]  /*0520*/  P2R R7, PR, RZ, 0x20 ;  /* 0x00000020ff077803 */ /* 0x000fe40000000000 */
[----:B------:R-:W-:Y:S02]  /*0530*/  @!P1 SEL R12, R12, R14, !P3 ;  /* 0x0000000e0c0c9207 */ /* 0x000fe40005800000 */
[----:B------:R-:W-:-:S02]  /*0540*/  FSETP.NAN.AND P1, PT, R13, R13, PT ;  /* 0x0000000d0d00720b */ /* 0x000fc40003f28000 */
[----:B------:R-:W-:-:S04]  /*0550*/  ISETP.NE.AND P3, PT, R6, RZ, PT ;  /* 0x000000ff0600720c */ /* 0x000fc80003f65270 */
[----:B------:R-:W-:Y:S02]  /*0560*/  P2R R14, PR, RZ, 0x8 ;  /* 0x00000008ff0e7803 */ /* 0x000fe40000000000 */
[----:B------:R-:W-:-:S05]  /*0570*/  ISETP.NE.AND P3, PT, R7, RZ, PT ;  /* 0x000000ff0700720c */ /* 0x000fca0003f65270 */
[----:B------:R-:W-:Y:S02]  /*0580*/  @!P1 SEL R13, R13, R15, !P2 ;  /* 0x0000000f0d0d9207 */ /* 0x000fe40005000000 */
[----:B------:R-:W-:Y:S02]  /*0590*/  CS2R R6, SRZ ;  /* 0x0000000000067805 */ /* 0x000fe4000001ff00 */
[-C--:B--2---:R-:W-:Y:S02]  /*05a0*/  FSETP.NAN.AND P1, PT, R9, R9.reuse, PT ;  /* 0x000000090900720b */ /* 0x084fe40003f28000 */
[----:B------:R-:W-:-:S11]  /*05b0*/  FSETP.GEU.AND P2, PT, R13, R9, PT ;  /* 0x000000090d00720b */ /* 0x000fd60003f4e000 */
[----:B------:R-:W-:Y:S01]  /*05c0*/  @!P1 SEL R9, R9, R13, !P2 ;  /* 0x0000000d09099207 */ /* 0x000fe20005000000 */
[----:B------:R-:W-:-:S04]  /*05d0*/  VIADD R13, R5, 0x5dc0 ;  /* 0x00005dc0050d7836 */ /* 0x000fc80000000000 */
[----:B------:R-:W-:-:S05]  /*05e0*/  IMAD.WIDE R10, R13, 0x4, R2 ;  /* 0x000000040d0a7825 */ /* 0x000fca00078e0202 */
[----:B------:R1:W2:Y:S01]  /*05f0*/  @!P0 LDG.E.64 R6, desc[UR4][R10.64] ;  /* 0x000000040a068981 */ /* 0x0002a2000c1e1b00 */
[-C--:B------:R-:W-:Y:S02]  /*0600*/  FSETP.NAN.AND P5, PT, R8, R8.reuse, PT ;  /* 0x000000080800720b */ /* 0x080fe40003fa8000 */
[----:B------:R-:W-:-:S11]  /*0610*/  FSETP.GEU.AND P1, PT, R12, R8, PT ;  /* 0x000000080c00720b */ /* 0x000fd60003f2e000 */
[----:B------:R-:W-:Y:S02]  /*0620*/  @!P5 SEL R8, R8, R12, !P1 ;  /* 0x0000000c0808d207 */ /* 0x000fe40004800000 */
[----:B------:R-:W-:Y:S02]  /*0630*/  SEL R12, RZ, 0x1, !P6 ;  /* 0x00000001ff0c7807 */ /* 0x000fe40007000000 */
[----:B------:R-:W-:Y:S01]  /*0640*/  SEL R4, R4, 0x2, P4 ;  /* 0x0000000204047807 */ /* 0x000fe20002000000 */
[----:B-1----:R-:W-:-:S04]  /*0650*/  VIADD R11, R5, 0x5e20 ;  /* 0x00005e20050b7836 */ /* 0x002fc80000000000 */
[----:B------:R-:W-:Y:S01]  /*0660*/  IMAD.WIDE R10, R11, 0x4, R2 ;  /* 0x000000040b0a7825 */ /* 0x000fe200078e0202 */
[----:B------:R-:W-:-:S03]  /*0670*/  SEL R13, R4, 0x3, P3 ;  /* 0x00000003040d7807 */ /* 0x000fc60001800000 */
[----:B------:R-:W-:-:S04]  /*0680*/  VIADD R5, R5, 0x5e80 ;  /* 0x00005e8005057836 */ /* 0x000fc80000000000 */
[----:B------:R-:W-:Y:S01]  /*0690*/  IMAD.WIDE R4, R5, 0x4, R2 ;  /* 0x0000000405047825 */ /* 0x000fe200078e0202 */
[----:B------:R-:W-:-:S06]  /*06a0*/  CS2R R2, SRZ ;  /* 0x0000000000027805 */ /* 0x000fcc000001ff00 */
[----:B------:R-:W3:Y:S01]  /*06b0*/  @!P0 LDG.E.64 R2, desc[UR4][R4.64] ;  /* 0x0000000404028981 */ /* 0x000ee2000c1e1b00 */
[-C--:B--2---:R-:W-:Y:S02]  /*06c0*/  FSETP.NAN.AND P5, PT, R6, R6.reuse, PT ;  /* 0x000000060600720b */ /* 0x084fe40003fa8000 */
[----:B------:R-:W-:Y:S02]  /*06d0*/  FSETP.GEU.AND P6, PT, R8, R6, PT ;  /* 0x000000060800720b */ /* 0x000fe40003fce000 */
[----:B------:R-:W-:-:S09]  /*06e0*/  FSETP.NAN.AND P4, PT, R7, R7, PT ;  /* 0x000000070700720b */ /* 0x000fd20003f88000 */
[----:B------:R-:W-:Y:S02]  /*06f0*/  @!P5 SEL R6, R6, R8, !P6 ;  /* 0x000000080606d207 */ /* 0x000fe40007000000 */
[----:B------:R-:W-:-:S04]  /*0700*/  ISETP.NE.AND P5, PT, R16, RZ, PT ;  /* 0x000000ff1000720c */ /* 0x000fc80003fa5270 */
[----:B------:R-:W-:Y:S02]  /*0710*/  SEL R12, R12, 0x2, P5 ;  /* 0x000000020c0c7807 */ /* 0x000fe40002800000 */
[----:B------:R-:W-:-:S04]  /*0720*/  FSETP.GEU.AND P5, PT, R9, R7, PT ;  /* 0x000000070900720b */ /* 0x000fc80003fae000 */
[----:B------:R-:W-:Y:S02]  /*0730*/  @!P4 SEL R7, R7, R9, !P5 ;  /* 0x000000090707c207 */ /* 0x000fe40006800000 */
[----:B------:R-:W-:-:S06]  /*0740*/  CS2R R8, SRZ ;  /* 0x0000000000087805 */ /* 0x000fcc000001ff00 */
[----:B------:R1:W2:Y:S01]  /*0750*/  @!P0 LDG.E.64 R8, desc[UR4][R10.64] ;  /* 0x000000040a088981 */ /* 0x0002a2000c1e1b00 */
[----:B------:R-:W-:-:S04]  /*0760*/  ISETP.NE.AND P3, PT, R14, RZ, PT ;  /* 0x000000ff0e00720c */ /* 0x000fc80003f65270 */
[----:B------:R-:W-:Y:S02]  /*0770*/  SEL R12, R12, 0x3, P3 ;  /* 0x000000030c0c7807 */ /* 0x000fe40001800000 */
[----:B------:R-:W-:Y:S02]  /*0780*/  ISETP.NE.AND P3, PT, R17, RZ, PT ;  /* 0x000000ff1100720c */ /* 0x000fe40003f65270 */
[----:B------:R-:W-:Y:S01]  /*0790*/  ISETP.NE.AND P4, PT, R18, RZ, PT ;  /* 0x000000ff1200720c */ /* 0x000fe20003f85270 */
[----:B-1----:R-:W1:Y:S01]  /*07a0*/  LDC.64 R10, c[0x0][0x218] ;  /* 0x00008600ff0a7b82 */ /* 0x002e620000000a00 */
[----:B------:R-:W-:Y:S02]  /*07b0*/  SEL R12, R12, 0x4, P3 ;  /* 0x000000040c0c7807 */ /* 0x000fe40001800000 */
[----:B------:R-:W-:Y:S02]  /*07c0*/  SEL R13, R13, 0x4, P4 ;  /* 0x000000040d0d7807 */ /* 0x000fe40002000000 */
[----:B------:R-:W-:-:S02]  /*07d0*/  SEL R12, R12, 0x5, P1 ;  /* 0x000000050c0c7807 */ /* 0x000fc40000800000 */
[----:B------:R-:W-:Y:S02]  /*07e0*/  SEL R13, R13, 0x5, P2 ;  /* 0x000000050d0d7807 */ /* 0x000fe40001000000 */
[----:B---3--:R-:W-:Y:S02]  /*07f0*/  FSETP.NAN.AND P2, PT, R2, R2, PT ;  /* 0x000000020200720b */ /* 0x008fe40003f48000 */
[----:B------:R-:W-:Y:S02]  /*0800*/  SEL R12, R12, 0x6, P6 ;  /* 0x000000060c0c7807 */ /* 0x000fe40003000000 */
[----:B------:R-:W-:Y:S02]  /*0810*/  FSETP.NAN.AND P6, PT, R3, R3, PT ;  /* 0x000000030300720b */ /* 0x000fe40003fc8000 */
[----:B------:R-:W-:Y:S01]  /*0820*/  SEL R13, R13, 0x6, P5 ;  /* 0x000000060d0d7807 */ /* 0x000fe20002800000 */
[----:B-1----:R-:W-:Y:S01]  /*0830*/  IMAD.WIDE R4, R0, 0x4, R10 ;  /* 0x0000000400047825 */ /* 0x002fe200078e020a */
[----:B--2---:R-:W-:-:S02]  /*0840*/  FSETP.NAN.AND P3, PT, R8, R8, PT ;  /* 0x000000080800720b */ /* 0x004fc40003f68000 */
[----:B------:R-:W-:Y:S02]  /*0850*/  FSETP.NAN.AND P4, PT, R9, R9, PT ;  /* 0x000000090900720b */ /* 0x000fe40003f88000 */
[----:B------:R-:W-:-:S09]  /*0860*/  FSETP.GEU.AND P1, PT, R6, R8, PT ;  /* 0x000000080600720b */ /* 0x000fd20003f2e000 */
[----:B------:R-:W-:Y:S02]  /*0870*/  @!P3 SEL R8, R8, R6, !P1 ;  /* 0x000000060808b207 */ /* 0x000fe40004800000 */
[----:B------:R-:W-:Y:S02]  /*0880*/  FSETP.GEU.AND P3, PT, R7, R9, PT ;  /* 0x000000090700720b */ /* 0x000fe40003f6e000 */
[----:B------:R-:W-:Y:S02]  /*0890*/  FSETP.GEU.AND P5, PT, R8, R2, PT ;  /* 0x000000020800720b */ /* 0x000fe40003fae000 */
[----:B------:R-:W-:Y:S02]  /*08a0*/  @!P4 SEL R9, R9, R7, !P3 ;  /* 0x000000070909c207 */ /* 0x000fe40005800000 */
[----:B------:R-:W-:Y:S02]  /*08b0*/  SEL R12, R12, 0x7, P1 ;  /* 0x000000070c0c7807 */ /* 0x000fe40000800000 */
[----:B------:R-:W-:-:S02]  /*08c0*/  FSETP.GEU.AND P4, PT, R9, R3, PT ;  /* 0x000000030900720b */ /* 0x000fc40003f8e000 */
[----:B------:R-:W-:Y:S02]  /*08d0*/  @!P2 SEL R2, R2, R8, !P5 ;  /* 0x000000080202a207 */ /* 0x000fe40006800000 */
[----:B------:R-:W-:Y:S02]  /*08e0*/  SEL R13, R13, 0x7, P3 ;  /* 0x000000070d0d7807 */ /* 0x000fe40001800000 */
[----:B------:R-:W-:Y:S02]  /*08f0*/  SEL R8, R12, 0x8, P5 ;  /* 0x000000080c087807 */ /* 0x000fe40002800000 */
[----:B------:R-:W-:Y:S02]  /*0900*/  @!P6 SEL R3, R3, R9, !P4 ;  /* 0x000000090303e207 */ /* 0x000fe40006000000 */
[----:B------:R-:W-:Y:S02]  /*0910*/  IADD3 R6, P1, R0, UR6, RZ ;  /* 0x0000000600067c10 */ /* 0x000fe4000ff3e0ff */
[----:B------:R-:W-:-:S02]  /*0920*/  SEL R13, R13, 0x8, P4 ;  /* 0x000000080d0d7807 */ /* 0x000fc40002000000 */
[----:B------:R-:W-:Y:S01]  /*0930*/  LOP3.LUT R8, R8, 0xff, RZ, 0xc0, !PT ;  /* 0x000000ff08087812 */ /* 0x000fe200078ec0ff */
[----:B------:R1:W-:Y:S01]  /*0940*/  @!P0 STG.E.64 desc[UR4][R4.64], R2 ;  /* 0x0000000204008986 */ /* 0x0003e2000c101b04 */
[----:B------:R-:W-:-:S03]  /*0950*/  LEA.HI.X.SX32 R7, R0, UR7, 0x1, P1 ;  /* 0x0000000700077c11 */ /* 0x000fc600088f0eff */
[----:B------:R-:W-:Y:S01]  /*0960*/  IMAD R13, R13, 0x100, R8 ;  /* 0x000001000d0d7824 */ /* 0x000fe200078e0208 */
[----:B------:R-:W-:Y:S06]  /*0970*/  @P0 EXIT ;  /* 0x000000000000094d */ /* 0x000fec0003800000 */
[----:B------:R-:W-:Y:S01]  /*0980*/  STG.E.U16 desc[UR4][R6.64], R13 ;  /* 0x0000000d06007986 */ /* 0x000fe2000c101504 */
[----:B------:R-:W-:Y:S05]  /*0990*/  EXIT ;  /* 0x000000000000794d */ /* 0x000fea0003800000 */
.L_x_0:
[----:B------:R-:W-:-:S00]  /*09a0*/  BRA `(.L_x_0) ;  /* 0xfffffffc00fc7947 */ /* 0x000fc0000383ffff */
[----:B------:R-:W-:-:S00]  /*09b0*/  NOP ;  /* 0x0000000000007918 */ /* 0x000fc00000000000 */
        /* <DEDUP_REMOVED lines=12> */
.L_x_1:


//--------------------- .nv.constant0.triton_poi_fused_max_pool2d_with_indices_7 --------------------------
	.section	.nv.constant0.triton_poi_fused_max_pool2d_with_indices_7,"a",@progbits
	.sectionflags	@""
	.align	4
.nv.constant0.triton_poi_fused_max_pool2d_with_indices_7:
	.zero		556
